//
// Generated by NVIDIA NVVM Compiler
//
// Compiler Build ID: CL-36424714
// Cuda compilation tools, release 13.0, V13.0.88
// Based on NVVM 20.0.0
//

.version 9.0
.target sm_100
.address_size 64

	// .globl	_Z2scPcS_

.visible .entry _Z2scPcS_(
	.param .u64 .ptr .align 1 _Z2scPcS__param_0,
	.param .u64 .ptr .align 1 _Z2scPcS__param_1
)
{
	.reg .b16 	%rs<3>;
	.reg .b32 	%r<2>;
	.reg .b64 	%rd<8>;

	ld.param.u64 	%rd1, [_Z2scPcS__param_0];
	ld.param.u64 	%rd2, [_Z2scPcS__param_1];
	cvta.to.global.u64 	%rd3, %rd2;
	cvta.to.global.u64 	%rd4, %rd1;
	mov.u32 	%r1, %tid.x;
	cvt.u64.u32 	%rd5, %r1;
	add.s64 	%rd6, %rd4, %rd5;
	ld.global.u8 	%rs1, [%rd6];
	add.s16 	%rs2, %rs1, -32;
	add.s64 	%rd7, %rd3, %rd5;
	st.global.u8 	[%rd7], %rs2;
	ret;

}


// ===== COMPILED SASS (sm_100) =====

	.target	sm_100

	.elftype	@"ET_EXEC"


//--------------------- .note.nv.tkinfo           --------------------------
	.section	.note.nv.tkinfo,"",@"SHT_NOTE"
	.sectionflags	@"SHF_NOTE_NV_TKINFO"
	.tkinfo
        /*0018*/ 	.word	0x00000002
        /*0030*/ 	.string	""
        /*0030*/ 	.string	"ptxas"
        /*0030*/ 	.string	"Cuda compilation tools, release 13.0, V13.0.88"
        /*0030*/ 	.string	"Build cuda_13.0.r13.0/compiler.36424714_0"
        /*0030*/ 	.string	"-arch sm_100 -m 64 "



//--------------------- .note.nv.cuinfo           --------------------------
	.section	.note.nv.cuinfo,"",@"SHT_NOTE"
	.sectionflags	@"SHF_NOTE_NV_CUINFO"
        /*0018*/ 	.short	0x0002
        /*001a*/ 	.short	0x0064
        /*001c*/ 	.short	0x0082
	.zero		2


//--------------------- .nv.info                  --------------------------
	.section	.nv.info,"",@"SHT_CUDA_INFO"
	.align	4


	//----- nvinfo : EIATTR_REGCOUNT
	.align		4
        /*0000*/ 	.byte	0x04, 0x2f
        /*0002*/ 	.short	(.L_1 - .L_0)
	.align		4
.L_0:
        /*0004*/ 	.word	index@(_Z2scPcS_)
        /*0008*/ 	.word	0x0000000a


	//----- nvinfo : EIATTR_FRAME_SIZE
	.align		4
.L_1:
        /*000c*/ 	.byte	0x04, 0x11
        /*000e*/ 	.short	(.L_3 - .L_2)
	.align		4
.L_2:
        /*0010*/ 	.word	index@(_Z2scPcS_)
        /*0014*/ 	.word	0x00000000


	//----- nvinfo : EIATTR_MIN_STACK_SIZE
	.align		4
.L_3:
        /*0018*/ 	.byte	0x04, 0x12
        /*001a*/ 	.short	(.L_5 - .L_4)
	.align		4
.L_4:
        /*001c*/ 	.word	index@(_Z2scPcS_)
        /*0020*/ 	.word	0x00000000
.L_5:


//--------------------- .nv.compat                --------------------------
	.section	.nv.compat,"",@"SHT_CUDA_COMPAT_INFO"
	.align	4
        /*0000*/ 	.byte	0x02, 0x09, 0x00, 0x00, 0x02, 0x02, 0x01, 0x00, 0x02, 0x05, 0x05, 0x00, 0x03, 0x07, 0x01, 0x01
        /*0010*/ 	.byte	0x02, 0x03, 0x00, 0x00, 0x02, 0x06, 0x01, 0x00, 0x04, 0x0b, 0x08, 0x00, 0x09, 0x00, 0x00, 0x00
        /*0020*/ 	.byte	0x00, 0x00, 0x00, 0x00


//--------------------- .nv.info._Z2scPcS_        --------------------------
	.section	.nv.info._Z2scPcS_,"",@"SHT_CUDA_INFO"
	.sectionflags	@""
	.align	4


	//----- nvinfo : EIATTR_CUDA_API_VERSION
	.align		4
        /*0000*/ 	.byte	0x04, 0x37
        /*0002*/ 	.short	(.L_7 - .L_6)
.L_6:
        /*0004*/ 	.word	0x00000082


	//----- nvinfo : EIATTR_KPARAM_INFO
	.align		4
.L_7:
        /*0008*/ 	.byte	0x04, 0x17
        /*000a*/ 	.short	(.L_9 - .L_8)
.L_8:
        /*000c*/ 	.word	0x00000000
        /*0010*/ 	.short	0x0001
        /*0012*/ 	.short	0x0008
        /*0014*/ 	.byte	0x00, 0xf5, 0x21, 0x00


	//----- nvinfo : EIATTR_KPARAM_INFO
	.align		4
.L_9:
        /*0018*/ 	.byte	0x04, 0x17
        /*001a*/ 	.short	(.L_11 - .L_10)
.L_10:
        /*001c*/ 	.word	0x00000000
        /*0020*/ 	.short	0x0000
        /*0022*/ 	.short	0x0000
        /*0024*/ 	.byte	0x00, 0xf5, 0x21, 0x00


	//----- nvinfo : EIATTR_SPARSE_MMA_MASK
	.align		4
.L_11:
        /*0028*/ 	.byte	0x03, 0x50
        /*002a*/ 	.short	0x0000


	//----- nvinfo : EIATTR_MAXREG_COUNT
	.align		4
        /*002c*/ 	.byte	0x03, 0x1b
        /*002e*/ 	.short	0x00ff


	//----- nvinfo : EIATTR_MERCURY_ISA_VERSION
	.align		4
        /*0030*/ 	.byte	0x03, 0x5f
        /*0032*/ 	.short	0x0101


	//----- nvinfo : EIATTR_VRC_CTA_INIT_COUNT
	.align		4
        /*0034*/ 	.byte	0x02, 0x4a
	.zero		1
	.zero		1


	//----- nvinfo : EIATTR_EXIT_INSTR_OFFSETS
	.align		4
        /*0038*/ 	.byte	0x04, 0x1c
        /*003a*/ 	.short	(.L_13 - .L_12)


	//   ....[0]....
.L_12:
        /*003c*/ 	.word	0x000000b0


	//----- nvinfo : EIATTR_CBANK_PARAM_SIZE
	.align		4
.L_13:
        /*0040*/ 	.byte	0x03, 0x19
        /*0042*/ 	.short	0x0010


	//----- nvinfo : EIATTR_PARAM_CBANK
	.align		4
        /*0044*/ 	.byte	0x04, 0x0a
        /*0046*/ 	.short	(.L_15 - .L_14)
	.align		4
.L_14:
        /*0048*/ 	.word	index@(.nv.constant0._Z2scPcS_)
        /*004c*/ 	.short	0x0380
        /*004e*/ 	.short	0x0010


	//----- nvinfo : EIATTR_SW_WAR
	.align		4
.L_15:
        /*0050*/ 	.byte	0x04, 0x36
        /*0052*/ 	.short	(.L_17 - .L_16)
.L_16:
        /*0054*/ 	.word	0x00000008
.L_17:


//--------------------- .nv.callgraph             --------------------------
	.section	.nv.callgraph,"",@"SHT_CUDA_CALLGRAPH"
	.align	4
	.sectionentsize	8
	.align		4
        /*0000*/ 	.word	0x00000000
	.align		4
        /*0004*/ 	.word	0xffffffff
	.align		4
        /*0008*/ 	.word	0x00000000
	.align		4
        /*000c*/ 	.word	0xfffffffe
	.align		4
        /*0010*/ 	.word	0x00000000
	.align		4
        /*0014*/ 	.word	0xfffffffd
	.align		4
        /*0018*/ 	.word	0x00000000
	.align		4
        /*001c*/ 	.word	0xfffffffc


//--------------------- .text._Z2scPcS_           --------------------------
	.section	.text._Z2scPcS_,"ax",@progbits
	.align	128
        .global         _Z2scPcS_
        .type           _Z2scPcS_,@function
        .size           _Z2scPcS_,(.L_x_1 - _Z2scPcS_)
        .other          _Z2scPcS_,@"STO_CUDA_ENTRY STV_DEFAULT"
_Z2scPcS_:
.text._Z2scPcS_:
[----:B------:R-:W-:Y:S01]  /*0000*/  LDC R1, c[0x0][0x37c] ;  /* 0x0000df00ff017b82 */ /* 0x000fe20000000800 */
[----:B------:R-:W0:Y:S01]  /*0010*/  S2R R4, SR_TID.X ;  /* 0x0000000000047919 */ /* 0x000e220000002100 */
[----:B------:R-:W0:Y:S01]  /*0020*/  LDCU.128 UR8, c[0x0][0x380] ;  /* 0x00007000ff0877ac */ /* 0x000e220008000c00 */
[----:B------:R-:W1:Y:S01]  /*0030*/  LDCU.64 UR4, c[0x0][0x358] ;  /* 0x00006b00ff0477ac */ /* 0x000e620008000a00 */
[----:B0-----:R-:W-:-:S05]  /*0040*/  IADD3 R2, P0, PT, R4, UR8, RZ ;  /* 0x0000000804027c10 */ /* 0x001fca000ff1e0ff */
[----:B------:R-:W-:-:S05]  /*0050*/  IMAD.X R3, RZ, RZ, UR9, P0 ;  /* 0x00000009ff037e24 */ /* 0x000fca00080e06ff */
[----:B-1----:R-:W2:Y:S01]  /*0060*/  LDG.E.U8 R2, desc[UR4][R2.64] ;  /* 0x0000000402027981 */ /* 0x002ea2000c1e1100 */
[----:B------:R-:W-:-:S04]  /*0070*/  IADD3 R4, P0, PT, R4, UR10, RZ ;  /* 0x0000000a04047c10 */ /* 0x000fc8000ff1e0ff */
[----:B------:R-:W-:Y:S01]  /*0080*/  IADD3.X R5, PT, PT, RZ, UR11, RZ, P0, !PT ;  /* 0x0000000bff057c10 */ /* 0x000fe200087fe4ff */
[----:B--2---:R-:W-:-:S05]  /*0090*/  VIADD R7, R2, 0xffffffe0 ;  /* 0xffffffe002077836 */ /* 0x004fca0000000000 */
[----:B------:R-:W-:Y:S01]  /*00a0*/  STG.E.U8 desc[UR4][R4.64], R7 ;  /* 0x0000000704007986 */ /* 0x000fe2000c101104 */
[----:B------:R-:W-:Y:S05]  /*00b0*/  EXIT ;  /* 0x000000000000794d */ /* 0x000fea0003800000 */
.L_x_0:
[----:B------:R-:W-:-:S00]  /*00c0*/  BRA `(.L_x_0) ;  /* 0xfffffffc00fc7947 */ /* 0x000fc0000383ffff */
[----:B------:R-:W-:-:S00]  /*00d0*/  NOP ;  /* 0x0000000000007918 */ /* 0x000fc00000000000 */
        /* <DEDUP_REMOVED lines=10> */
.L_x_1:


//--------------------- .nv.shared.reserved.0     --------------------------
	.section	.nv.shared.reserved.0,"aw",@nobits
	.weak		__nv_reservedSMEM_offset_0_alias
	.size		__nv_reservedSMEM_offset_0_alias, 0, 64
	.other		__nv_reservedSMEM_offset_0_alias,@"STO_CUDA_RESERVED_SHARED STV_DEFAULT"
__nv_reservedSMEM_offset_0_alias:
	.zero		0
	.zero		64


//--------------------- .nv.constant0._Z2scPcS_   --------------------------
	.section	.nv.constant0._Z2scPcS_,"a",@progbits
	.sectionflags	@""
	.align	4
.nv.constant0._Z2scPcS_:
	.zero		912


//--------------------- SYMBOLS --------------------------

	.type		.nv.reservedSmem.offset0,@object
	.size		.nv.reservedSmem.offset0,0x4
